	.headerflags	@"EF_CUDA_TEXMODE_UNIFIED EF_CUDA_64BIT_ADDRESS EF_CUDA_ACCELERATORS EF_CUDA_SM90 EF_CUDA_VIRTUAL_SM(EF_CUDA_SM90)"
	.elftype	@"ET_EXEC"


//--------------------- .nv.info                  --------------------------
	.section	.nv.info,"",@"SHT_CUDA_INFO"
	.align	4


	//----- nvinfo : EIATTR_REGCOUNT
	.align		4
        /*0000*/ 	.byte	0x04, 0x2f
        /*0002*/ 	.short	(.L_1 - .L_0)
	.align		4
.L_0:
        /*0004*/ 	.word	index@(triton_poi_fused_22)
        /*0008*/ 	.word	0x0000001e


	//----- nvinfo : EIATTR_MIN_STACK_SIZE
	.align		4
.L_1:
        /*000c*/ 	.byte	0x04, 0x12
        /*000e*/ 	.short	(.L_3 - .L_2)
	.align		4
.L_2:
        /*0010*/ 	.word	index@(triton_poi_fused_22)
        /*0014*/ 	.word	0x00000000


	//----- nvinfo : EIATTR_FRAME_SIZE
	.align		4
.L_3:
        /*0018*/ 	.byte	0x04, 0x11
        /*001a*/ 	.short	(.L_5 - .L_4)
	.align		4
.L_4:
        /*001c*/ 	.word	index@(triton_poi_fused_22)
        /*0020*/ 	.word	0x00000000


	//----- nvinfo : EIATTR_MIN_STACK_SIZE
	.align		4
.L_5:
        /*0024*/ 	.byte	0x04, 0x12
        /*0026*/ 	.short	(.L_7 - .L_6)
	.align		4
.L_6:
        /*0028*/ 	.word	index@(triton_poi_fused_22)
        /*002c*/ 	.word	0x00000000
.L_7:


//--------------------- .nv.info.triton_poi_fused_22 --------------------------
	.section	.nv.info.triton_poi_fused_22,"",@"SHT_CUDA_INFO"
	.sectionflags	@""
	.align	4


	//----- nvinfo : EIATTR_CUDA_API_VERSION
	.align		4
        /*0000*/ 	.byte	0x04, 0x37
        /*0002*/ 	.short	(.L_9 - .L_8)
.L_8:
        /*0004*/ 	.word	0x0000007c


	//----- nvinfo : EIATTR_KPARAM_INFO
	.align		4
.L_9:
        /*0008*/ 	.byte	0x04, 0x17
        /*000a*/ 	.short	(.L_11 - .L_10)
.L_10:
        /*000c*/ 	.word	0x00000000
        /*0010*/ 	.short	0x0003
        /*0012*/ 	.short	0x0014
        /*0014*/ 	.byte	0x00, 0xf0, 0x11, 0x00


	//----- nvinfo : EIATTR_KPARAM_INFO
	.align		4
.L_11:
        /*0018*/ 	.byte	0x04, 0x17
        /*001a*/ 	.short	(.L_13 - .L_12)
.L_12:
        /*001c*/ 	.word	0x00000000
        /*0020*/ 	.short	0x0002
        /*0022*/ 	.short	0x0010
        /*0024*/ 	.byte	0x00, 0xf0, 0x11, 0x00


	//----- nvinfo : EIATTR_KPARAM_INFO
	.align		4
.L_13:
        /*0028*/ 	.byte	0x04, 0x17
        /*002a*/ 	.short	(.L_15 - .L_14)
.L_14:
        /*002c*/ 	.word	0x00000000
        /*0030*/ 	.short	0x0001
        /*0032*/ 	.short	0x0008
        /*0034*/ 	.byte	0x00, 0xf4, 0x21, 0x00


	//----- nvinfo : EIATTR_KPARAM_INFO
	.align		4
.L_15:
        /*0038*/ 	.byte	0x04, 0x17
        /*003a*/ 	.short	(.L_17 - .L_16)
.L_16:
        /*003c*/ 	.word	0x00000000
        /*0040*/ 	.short	0x0000
        /*0042*/ 	.short	0x0000
        /*0044*/ 	.byte	0x00, 0xf4, 0x21, 0x00


	//----- nvinfo : EIATTR_SPARSE_MMA_MASK
	.align		4
.L_17:
        /*0048*/ 	.byte	0x03, 0x50
        /*004a*/ 	.short	0x0000


	//----- nvinfo : EIATTR_MAXREG_COUNT
	.align		4
        /*004c*/ 	.byte	0x03, 0x1b
        /*004e*/ 	.short	0x00ff


	//----- nvinfo : EIATTR_EXIT_INSTR_OFFSETS
	.align		4
        /*0050*/ 	.byte	0x04, 0x1c
        /*0052*/ 	.short	(.L_19 - .L_18)


	//   ....[0]....
.L_18:
        /*0054*/ 	.word	0x000006b0


	//   ....[1]....
        /*0058*/ 	.word	0x00000700


	//----- nvinfo : EIATTR_REQNTID
	.align		4
.L_19:
        /*005c*/ 	.byte	0x04, 0x10
        /*005e*/ 	.short	(.L_21 - .L_20)
.L_20:
        /*0060*/ 	.word	0x00000080
        /*0064*/ 	.word	0x00000001
        /*0068*/ 	.word	0x00000001


	//----- nvinfo : EIATTR_CBANK_PARAM_SIZE
	.align		4
.L_21:
        /*006c*/ 	.byte	0x03, 0x19
        /*006e*/ 	.short	0x0018


	//----- nvinfo : EIATTR_PARAM_CBANK
	.align		4
        /*0070*/ 	.byte	0x04, 0x0a
        /*0072*/ 	.short	(.L_23 - .L_22)
	.align		4
.L_22:
        /*0074*/ 	.word	index@(.nv.constant0.triton_poi_fused_22)
        /*0078*/ 	.short	0x0210
        /*007a*/ 	.short	0x0018


	//----- nvinfo : EIATTR_SW_WAR
	.align		4
.L_23:
        /*007c*/ 	.byte	0x04, 0x36
        /*007e*/ 	.short	(.L_25 - .L_24)
.L_24:
        /*0080*/ 	.word	0x00000008
.L_25:


//--------------------- .nv.callgraph             --------------------------
	.section	.nv.callgraph,"",@"SHT_CUDA_CALLGRAPH"
	.align	4
	.sectionentsize	8
	.align		4
        /*0000*/ 	.word	0x00000000
	.align		4
        /*0004*/ 	.word	0xffffffff
	.align		4
        /*0008*/ 	.word	0x00000000
	.align		4
        /*000c*/ 	.word	0xfffffffe
	.align		4
        /*0010*/ 	.word	0x00000000
	.align		4
        /*0014*/ 	.word	0xfffffffd
	.align		4
        /*0018*/ 	.word	0x00000000
	.align		4
        /*001c*/ 	.word	0xfffffffc


//--------------------- .text.triton_poi_fused_22 --------------------------
	.section	.text.triton_poi_fused_22,"ax",@progbits
	.sectionflags	@"SHF_BARRIERS=1"
	.align	128
        .global         triton_poi_fused_22
        .type           triton_poi_fused_22,@function
        .size           triton_poi_fused_22,(.L_x_1 - triton_poi_fused_22)
        .other          triton_poi_fused_22,@"STO_CUDA_ENTRY STV_DEFAULT"
triton_poi_fused_22:
.text.triton_poi_fused_22:
[----:B------:R-:W0:Y:S01]  /*0000*/  LDC R1, c[0x0][0x28] ;  /* 0x00000a00ff017b82 */ /* 0x000e220000000800 */
[----:B------:R-:W1:Y:S07]  /*0010*/  S2R R19, SR_CTAID.Z ;  /* 0x0000000000137919 */ /* 0x000e6e0000002700 */
[----:B------:R-:W1:Y:S01]  /*0020*/  S2UR UR4, SR_CTAID.Y ;  /* 0x00000000000479c3 */ /* 0x000e620000002600 */
[----:B------:R-:W-:Y:S01]  /*0030*/  IMAD.MOV.U32 R14, RZ, RZ, RZ ;  /* 0x000000ffff0e7224 */ /* 0x000fe200078e00ff */
[----:B------:R-:W-:Y:S01]  /*0040*/  ULDC.64 UR6, c[0x0][0x208] ;  /* 0x0000820000067ab9 */ /* 0x000fe20000000a00 */
[----:B------:R-:W2:Y:S01]  /*0050*/  S2R R15, SR_CTAID.X ;  /* 0x00000000000f7919 */ /* 0x000ea20000002500 */
[----:B------:R-:W3:Y:S04]  /*0060*/  S2R R18, SR_TID.X ;  /* 0x0000000000127919 */ /* 0x000ee80000002100 */
[----:B------:R-:W1:Y:S08]  /*0070*/  LDC R0, c[0x0][0x10] ;  /* 0x00000400ff007b82 */ /* 0x000e700000000800 */
[----:B------:R-:W4:Y:S01]  /*0080*/  LDC.64 R16, c[0x0][0x210] ;  /* 0x00008400ff107b82 */ /* 0x000f220000000a00 */
[----:B-1----:R-:W-:-:S02]  /*0090*/  IMAD R19, R19, R0, UR4 ;  /* 0x0000000413137e24 */ /* 0x002fc4000f8e0200 */
[----:B--2---:R-:W-:Y:S02]  /*00a0*/  IMAD.SHL.U32 R15, R15, 0x10, RZ ;  /* 0x000000100f0f7824 */ /* 0x004fe400078e00ff */
[----:B------:R-:W-:Y:S01]  /*00b0*/  IMAD.SHL.U32 R19, R19, 0x40, RZ ;  /* 0x0000004013137824 */ /* 0x000fe200078e00ff */
[----:B---3--:R-:W-:Y:S02]  /*00c0*/  SHF.R.U32.HI R0, RZ, 0x4, R18 ;  /* 0x00000004ff007819 */ /* 0x008fe40000011612 */
[----:B------:R-:W-:Y:S02]  /*00d0*/  LOP3.LUT R4, R15, 0xf, R18, 0xf8, !PT ;  /* 0x0000000f0f047812 */ /* 0x000fe400078ef812 */
[----:B------:R-:W-:Y:S02]  /*00e0*/  SGXT.U32 R0, R0, 0x3 ;  /* 0x000000030000781a */ /* 0x000fe40000000000 */
[----:B------:R-:W-:Y:S02]  /*00f0*/  ISETP.GE.AND P0, PT, R4, 0x9, PT ;  /* 0x000000090400780c */ /* 0x000fe40003f06270 */
[----:B------:R-:W-:-:S02]  /*0100*/  LOP3.LUT R3, R19, 0x8, R0, 0xfe, !PT ;  /* 0x0000000813037812 */ /* 0x000fc400078efe00 */
[----:B------:R-:W-:Y:S02]  /*0110*/  LOP3.LUT R2, R19, R0, RZ, 0xfc, !PT ;  /* 0x0000000013027212 */ /* 0x000fe400078efcff */
[C---:B------:R-:W-:Y:S01]  /*0120*/  ISETP.LT.AND P2, PT, R3.reuse, 0x12000, !P0 ;  /* 0x000120000300780c */ /* 0x040fe20004741270 */
[--C-:B------:R-:W-:Y:S01]  /*0130*/  IMAD R3, R3, 0x9, R4.reuse ;  /* 0x0000000903037824 */ /* 0x100fe200078e0204 */
[----:B------:R-:W-:Y:S01]  /*0140*/  LOP3.LUT R6, R19, 0x10, R0, 0xfe, !PT ;  /* 0x0000001013067812 */ /* 0x000fe200078efe00 */
[C---:B------:R-:W-:Y:S01]  /*0150*/  IMAD R5, R2.reuse, 0x9, R4 ;  /* 0x0000000902057824 */ /* 0x040fe200078e0204 */
[----:B------:R-:W-:Y:S02]  /*0160*/  LOP3.LUT R7, R19, 0x18, R0, 0xfe, !PT ;  /* 0x0000001813077812 */ /* 0x000fe400078efe00 */
[----:B------:R-:W-:Y:S01]  /*0170*/  ISETP.LT.AND P1, PT, R2, 0x12000, !P0 ;  /* 0x000120000200780c */ /* 0x000fe20004721270 */
[----:B----4-:R-:W-:Y:S01]  /*0180*/  IMAD.WIDE R2, R3, 0x4, R16 ;  /* 0x0000000403027825 */ /* 0x010fe200078e0210 */
[----:B------:R-:W-:-:S02]  /*0190*/  ISETP.LT.AND P6, PT, R6, 0x12000, !P0 ;  /* 0x000120000600780c */ /* 0x000fc400047c1270 */
[----:B------:R-:W-:Y:S02]  /*01a0*/  LOP3.LUT R8, R19, 0x20, R0, 0xfe, !PT ;  /* 0x0000002013087812 */ /* 0x000fe400078efe00 */
[----:B------:R-:W-:Y:S01]  /*01b0*/  ISETP.LT.AND P5, PT, R7, 0x12000, !P0 ;  /* 0x000120000700780c */ /* 0x000fe200047a1270 */
[----:B------:R1:W2:Y:S01]  /*01c0*/  @P2 LDG.E.EL R14, desc[UR6][R2.64] ;  /* 0x00000006020e2981 */ /* 0x0002a2000c2e1900 */
[----:B------:R-:W-:Y:S02]  /*01d0*/  LOP3.LUT R4, R19, 0x28, R0, 0xfe, !PT ;  /* 0x0000002813047812 */ /* 0x000fe400078efe00 */
[----:B------:R-:W-:Y:S02]  /*01e0*/  LOP3.LUT R6, R19, 0x30, R0, 0xfe, !PT ;  /* 0x0000003013067812 */ /* 0x000fe400078efe00 */
[----:B------:R-:W-:Y:S02]  /*01f0*/  LOP3.LUT R7, R19, 0x38, R0, 0xfe, !PT ;  /* 0x0000003813077812 */ /* 0x000fe400078efe00 */
[----:B------:R-:W-:-:S02]  /*0200*/  ISETP.LT.AND P4, PT, R8, 0x12000, !P0 ;  /* 0x000120000800780c */ /* 0x000fc40004781270 */
[----:B------:R-:W-:Y:S02]  /*0210*/  ISETP.LT.AND P3, PT, R4, 0x12000, !P0 ;  /* 0x000120000400780c */ /* 0x000fe40004761270 */
[----:B------:R-:W-:Y:S02]  /*0220*/  ISETP.LT.AND P2, PT, R6, 0x12000, !P0 ;  /* 0x000120000600780c */ /* 0x000fe40004741270 */
[----:B------:R-:W-:Y:S01]  /*0230*/  ISETP.LT.AND P0, PT, R7, 0x12000, !P0 ;  /* 0x000120000700780c */ /* 0x000fe20004701270 */
[C---:B------:R-:W-:Y:S02]  /*0240*/  VIADD R7, R5.reuse, 0x90 ;  /* 0x0000009005077836 */ /* 0x040fe40000000000 */
[C---:B------:R-:W-:Y:S02]  /*0250*/  VIADD R9, R5.reuse, 0xd8 ;  /* 0x000000d805097836 */ /* 0x040fe40000000000 */
[C---:B------:R-:W-:Y:S02]  /*0260*/  VIADD R11, R5.reuse, 0x120 ;  /* 0x00000120050b7836 */ /* 0x040fe40000000000 */
[----:B------:R-:W-:-:S02]  /*0270*/  VIADD R13, R5, 0x168 ;  /* 0x00000168050d7836 */ /* 0x000fc40000000000 */
[C---:B------:R-:W-:Y:S02]  /*0280*/  VIADD R23, R5.reuse, 0x1b0 ;  /* 0x000001b005177836 */ /* 0x040fe40000000000 */
[C---:B------:R-:W-:Y:S02]  /*0290*/  VIADD R25, R5.reuse, 0x1f8 ;  /* 0x000001f805197836 */ /* 0x040fe40000000000 */
[----:B-1----:R-:W-:-:S04]  /*02a0*/  IMAD.WIDE R2, R5, 0x4, R16 ;  /* 0x0000000405027825 */ /* 0x002fc800078e0210 */
[----:B------:R-:W-:-:S04]  /*02b0*/  IMAD.WIDE R4, R7, 0x4, R16 ;  /* 0x0000000407047825 */ /* 0x000fc800078e0210 */
[----:B------:R-:W-:-:S04]  /*02c0*/  IMAD.WIDE R6, R9, 0x4, R16 ;  /* 0x0000000409067825 */ /* 0x000fc800078e0210 */
[----:B------:R-:W-:Y:S01]  /*02d0*/  IMAD.WIDE R8, R11, 0x4, R16 ;  /* 0x000000040b087825 */ /* 0x000fe200078e0210 */
[----:B------:R-:W-:-:S03]  /*02e0*/  CS2R R20, SRZ ;  /* 0x0000000000147805 */ /* 0x000fc6000001ff00 */
[----:B------:R-:W-:-:S03]  /*02f0*/  IMAD.WIDE R10, R13, 0x4, R16 ;  /* 0x000000040d0a7825 */ /* 0x000fc600078e0210 */
[----:B------:R1:W3:Y:S01]  /*0300*/  @P6 LDG.E.EL R20, desc[UR6][R4.64] ;  /* 0x0000000604146981 */ /* 0x0002e2000c2e1900 */
[--C-:B------:R-:W-:Y:S01]  /*0310*/  IMAD.WIDE R12, R23, 0x4, R16.reuse ;  /* 0x00000004170c7825 */ /* 0x100fe200078e0210 */
[----:B------:R-:W-:Y:S02]  /*0320*/  CS2R R22, SRZ ;  /* 0x0000000000167805 */ /* 0x000fe4000001ff00 */
[----:B------:R-:W4:Y:S01]  /*0330*/  @P5 LDG.E.EL R21, desc[UR6][R6.64] ;  /* 0x0000000606155981 */ /* 0x000f22000c2e1900 */
[----:B------:R-:W-:Y:S01]  /*0340*/  IMAD.WIDE R16, R25, 0x4, R16 ;  /* 0x0000000419107825 */ /* 0x000fe200078e0210 */
[----:B------:R-:W-:Y:S02]  /*0350*/  CS2R R24, SRZ ;  /* 0x0000000000187805 */ /* 0x000fe4000001ff00 */
[----:B------:R-:W5:Y:S01]  /*0360*/  @P4 LDG.E.EL R22, desc[UR6][R8.64] ;  /* 0x0000000608164981 */ /* 0x000f62000c2e1900 */
[----:B------:R-:W-:-:S03]  /*0370*/  IMAD.MOV.U32 R26, RZ, RZ, RZ ;  /* 0x000000ffff1a7224 */ /* 0x000fc600078e00ff */
[----:B------:R-:W5:Y:S04]  /*0380*/  @P3 LDG.E.EL R24, desc[UR6][R10.64] ;  /* 0x000000060a183981 */ /* 0x000f68000c2e1900 */
[----:B------:R1:W5:Y:S04]  /*0390*/  @P2 LDG.E.EL R23, desc[UR6][R12.64] ;  /* 0x000000060c172981 */ /* 0x000368000c2e1900 */
[----:B------:R1:W5:Y:S04]  /*03a0*/  @P1 LDG.E.EL R25, desc[UR6][R2.64] ;  /* 0x0000000602191981 */ /* 0x000368000c2e1900 */
[----:B------:R-:W5:Y:S01]  /*03b0*/  @P0 LDG.E.EL R26, desc[UR6][R16.64] ;  /* 0x00000006101a0981 */ /* 0x000f62000c2e1900 */
[----:B------:R-:W1:Y:S01]  /*03c0*/  S2R R27, SR_TID.X ;  /* 0x00000000001b7919 */ /* 0x000e620000002100 */
[----:B------:R-:W1:Y:S01]  /*03d0*/  S2UR UR5, SR_CgaCtaId ;  /* 0x00000000000579c3 */ /* 0x000e620000008800 */
[----:B------:R-:W-:-:S02]  /*03e0*/  UMOV UR4, 0x400 ;  /* 0x0000040000047882 */ /* 0x000fc40000000000 */
[----:B01----:R-:W-:Y:S01]  /*03f0*/  UPRMT UR4, UR5, 0x654, UR4 ;  /* 0x0000065405047896 */ /* 0x003fe20008000004 */
[----:B------:R-:W-:Y:S01]  /*0400*/  IMAD.SHL.U32 R4, R27, 0x40, RZ ;  /* 0x000000401b047824 */ /* 0x000fe200078e00ff */
[----:B------:R-:W-:-:S04]  /*0410*/  SHF.R.U32.HI R5, RZ, 0x4, R27 ;  /* 0x00000004ff057819 */ /* 0x000fc8000001161b */
[----:B------:R-:W-:Y:S02]  /*0420*/  SGXT.U32 R5, R5, 0x3 ;  /* 0x000000030505781a */ /* 0x000fe40000000000 */
[----:B------:R-:W-:-:S04]  /*0430*/  LOP3.LUT R4, R4, 0x3c0, RZ, 0xc0, !PT ;  /* 0x000003c004047812 */ /* 0x000fc800078ec0ff */
[C---:B------:R-:W-:Y:S02]  /*0440*/  LOP3.LUT R5, R4.reuse, R5, RZ, 0xfc, !PT ;  /* 0x0000000504057212 */ /* 0x040fe400078efcff */
[----:B------:R-:W-:-:S05]  /*0450*/  LEA.HI R4, R4, UR4, RZ, 0x1e ;  /* 0x0000000404047c11 */ /* 0x000fca000f8ff0ff */
[----:B------:R-:W-:Y:S01]  /*0460*/  IMAD R13, R5, 0x4, R4 ;  /* 0x00000004050d7824 */ /* 0x000fe200078e0204 */
[C---:B------:R-:W-:Y:S01]  /*0470*/  LOP3.LUT R2, R27.reuse, 0x70, RZ, 0xc0, !PT ;  /* 0x000000701b027812 */ /* 0x040fe200078ec0ff */
[----:B------:R-:W-:-:S04]  /*0480*/  IMAD.SHL.U32 R8, R27, 0x4, RZ ;  /* 0x000000041b087824 */ /* 0x000fc800078e00ff */
[----:B------:R-:W-:Y:S01]  /*0490*/  VIADD R3, R2, UR4 ;  /* 0x0000000402037c36 */ /* 0x000fe20008000000 */
[----:B------:R-:W-:-:S05]  /*04a0*/  LOP3.LUT R8, R8, 0x1fc, RZ, 0xc0, !PT ;  /* 0x000001fc08087812 */ /* 0x000fca00078ec0ff */
[----:B------:R-:W-:Y:S02]  /*04b0*/  IMAD R4, R8, 0x4, R3 ;  /* 0x0000000408047824 */ /* 0x000fe400078e0203 */
[----:B------:R-:W-:Y:S01]  /*04c0*/  IMAD.SHL.U32 R18, R18, 0x4, RZ ;  /* 0x0000000412127824 */ /* 0x000fe200078e00ff */
[----:B------:R-:W0:Y:S04]  /*04d0*/  LDC.64 R2, c[0x0][0x218] ;  /* 0x00008600ff027b82 */ /* 0x000e280000000a00 */
[----:B------:R-:W-:-:S05]  /*04e0*/  LOP3.LUT R18, R19, 0x3c, R18, 0xf8, !PT ;  /* 0x0000003c13127812 */ /* 0x000fca00078ef812 */
[----:B------:R-:W-:-:S05]  /*04f0*/  IMAD.HI R9, R18, 0x2aaaaaab, RZ ;  /* 0x2aaaaaab12097827 */ /* 0x000fca00078e02ff */
[----:B------:R-:W-:-:S04]  /*0500*/  SHF.R.U32.HI R10, RZ, 0x1f, R9 ;  /* 0x0000001fff0a7819 */ /* 0x000fc80000011609 */
[----:B------:R-:W-:Y:S02]  /*0510*/  LEA.HI.SX32 R11, R9, R10, 0x1b ;  /* 0x0000000a090b7211 */ /* 0x000fe400078fdaff */
[----:B------:R-:W-:Y:S02]  /*0520*/  LOP3.LUT R10, R8, 0x200, RZ, 0xfc, !PT ;  /* 0x00000200080a7812 */ /* 0x000fe400078efcff */
[----:B------:R-:W-:Y:S01]  /*0530*/  ISETP.GE.AND P0, PT, R18, 0x12000, PT ;  /* 0x000120001200780c */ /* 0x000fe20003f06270 */
[----:B------:R-:W-:Y:S01]  /*0540*/  IMAD R18, R11, -0xc0, R18 ;  /* 0xffffff400b127824 */ /* 0x000fe200078e0212 */
[----:B------:R-:W-:Y:S02]  /*0550*/  LOP3.LUT R9, R15, R0, RZ, 0xfc, !PT ;  /* 0x000000000f097212 */ /* 0x000fe400078efcff */
[----:B------:R-:W-:Y:S02]  /*0560*/  LOP3.LUT R0, R15, 0x8, R0, 0xfe, !PT ;  /* 0x000000080f007812 */ /* 0x000fe400078efe00 */
[----:B------:R-:W-:Y:S01]  /*0570*/  SHF.R.U32.HI R10, RZ, 0x2, R10 ;  /* 0x00000002ff0a7819 */ /* 0x000fe2000001160a */
[----:B------:R-:W-:Y:S01]  /*0580*/  IMAD R18, R11, 0x6c0, R18 ;  /* 0x000006c00b127824 */ /* 0x000fe200078e0212 */
[----:B------:R-:W-:-:S02]  /*0590*/  ISETP.LT.AND P1, PT, R9, 0x9, !P0 ;  /* 0x000000090900780c */ /* 0x000fc40004721270 */
[----:B------:R-:W-:Y:S02]  /*05a0*/  ISETP.LT.AND P0, PT, R0, 0x9, !P0 ;  /* 0x000000090000780c */ /* 0x000fe40004701270 */
[----:B------:R-:W-:Y:S01]  /*05b0*/  LOP3.LUT R10, R10, 0xf0, RZ, 0xc0, !PT ;  /* 0x000000f00a0a7812 */ /* 0x000fe200078ec0ff */
[----:B------:R-:W-:-:S04]  /*05c0*/  IMAD R11, R9, 0xc0, R18 ;  /* 0x000000c0090b7824 */ /* 0x000fc800078e0212 */
[----:B------:R-:W-:Y:S02]  /*05d0*/  VIADD R9, R10, UR4 ;  /* 0x000000040a097c36 */ /* 0x000fe40008000000 */
[----:B0-----:R-:W-:-:S04]  /*05e0*/  IMAD.WIDE R10, R11, 0x4, R2 ;  /* 0x000000040b0a7825 */ /* 0x001fc800078e0202 */
[----:B------:R-:W-:Y:S01]  /*05f0*/  IMAD R9, R8, 0x4, R9 ;  /* 0x0000000408097824 */ /* 0x000fe200078e0209 */
[----:B--2---:R-:W-:Y:S04]  /*0600*/  STS [R13+0x20], R14 ;  /* 0x0000200e0d007388 */ /* 0x004fe80000000800 */
[----:B---3--:R-:W-:Y:S04]  /*0610*/  STS [R13+0x40], R20 ;  /* 0x000040140d007388 */ /* 0x008fe80000000800 */
[----:B----4-:R-:W-:Y:S04]  /*0620*/  STS [R13+0x60], R21 ;  /* 0x000060150d007388 */ /* 0x010fe80000000800 */
[----:B-----5:R-:W-:Y:S04]  /*0630*/  STS [R13+0x80], R22 ;  /* 0x000080160d007388 */ /* 0x020fe80000000800 */
[----:B------:R-:W-:Y:S04]  /*0640*/  STS [R13+0xa0], R24 ;  /* 0x0000a0180d007388 */ /* 0x000fe80000000800 */
[----:B------:R-:W-:Y:S04]  /*0650*/  STS [R13+0xc0], R23 ;  /* 0x0000c0170d007388 */ /* 0x000fe80000000800 */
[----:B------:R-:W-:Y:S04]  /*0660*/  STS [R13], R25 ;  /* 0x000000190d007388 */ /* 0x000fe80000000800 */
[----:B------:R-:W-:Y:S01]  /*0670*/  STS [R13+0xe0], R26 ;  /* 0x0000e01a0d007388 */ /* 0x000fe20000000800 */
[----:B------:R-:W-:Y:S06]  /*0680*/  BAR.SYNC.DEFER_BLOCKING 0x0 ;  /* 0x0000000000007b1d */ /* 0x000fec0000010000 */
[----:B------:R-:W0:Y:S04]  /*0690*/  LDS.128 R4, [R4] ;  /* 0x0000000004047984 */ /* 0x000e280000000c00 */
[----:B0-----:R0:W-:Y:S02]  /*06a0*/  @P1 STG.E.128 desc[UR6][R10.64], R4 ;  /* 0x000000040a001986 */ /* 0x0011e4000c101d06 */
[----:B0-----:R-:W-:Y:S05]  /*06b0*/  @!P0 EXIT ;  /* 0x000000000000894d */ /* 0x001fea0003800000 */
[----:B0-----:R-:W0:Y:S01]  /*06c0*/  LDS.128 R8, [R9+0x800] ;  /* 0x0008000009087984 */ /* 0x001e220000000c00 */
[----:B------:R-:W-:-:S04]  /*06d0*/  IMAD R5, R0, 0xc0, R18 ;  /* 0x000000c000057824 */ /* 0x000fc800078e0212 */
[----:B------:R-:W-:-:S05]  /*06e0*/  IMAD.WIDE R2, R5, 0x4, R2 ;  /* 0x0000000405027825 */ /* 0x000fca00078e0202 */
[----:B0-----:R-:W-:Y:S01]  /*06f0*/  STG.E.128 desc[UR6][R2.64], R8 ;  /* 0x0000000802007986 */ /* 0x001fe2000c101d06 */
[----:B------:R-:W-:Y:S05]  /*0700*/  EXIT ;  /* 0x000000000000794d */ /* 0x000fea0003800000 */
.L_x_0:
[----:B------:R-:W-:-:S00]  /*0710*/  BRA `(.L_x_0) ;  /* 0xfffffffc00fc7947 */ /* 0x000fc0000383ffff */
[----:B------:R-:W-:-:S00]  /*0720*/  NOP ;  /* 0x0000000000007918 */ /* 0x000fc00000000000 */
        /* <DEDUP_REMOVED lines=13> */
.L_x_1:


//--------------------- .nv.shared.triton_poi_fused_22 --------------------------
	.section	.nv.shared.triton_poi_fused_22,"aw",@nobits
	.sectionflags	@""
	.align	16
	.zero		1024


//--------------------- .nv.constant0.triton_poi_fused_22 --------------------------
	.section	.nv.constant0.triton_poi_fused_22,"a",@progbits
	.sectionflags	@""
	.align	4
.nv.constant0.triton_poi_fused_22:
	.zero		552
